	.headerflags	@"EF_CUDA_TEXMODE_UNIFIED EF_CUDA_64BIT_ADDRESS EF_CUDA_ACCELERATORS EF_CUDA_SM90 EF_CUDA_VIRTUAL_SM(EF_CUDA_SM90)"
	.elftype	@"ET_EXEC"


//--------------------- .nv.info                  --------------------------
	.section	.nv.info,"",@"SHT_CUDA_INFO"
	.align	4


	//----- nvinfo : EIATTR_REGCOUNT
	.align		4
        /*0000*/ 	.byte	0x04, 0x2f
        /*0002*/ 	.short	(.L_1 - .L_0)
	.align		4
.L_0:
        /*0004*/ 	.word	index@(triton_poi_fused__to_copy_24)
        /*0008*/ 	.word	0x00000009


	//----- nvinfo : EIATTR_MIN_STACK_SIZE
	.align		4
.L_1:
        /*000c*/ 	.byte	0x04, 0x12
        /*000e*/ 	.short	(.L_3 - .L_2)
	.align		4
.L_2:
        /*0010*/ 	.word	index@(triton_poi_fused__to_copy_24)
        /*0014*/ 	.word	0x00000000


	//----- nvinfo : EIATTR_FRAME_SIZE
	.align		4
.L_3:
        /*0018*/ 	.byte	0x04, 0x11
        /*001a*/ 	.short	(.L_5 - .L_4)
	.align		4
.L_4:
        /*001c*/ 	.word	index@(triton_poi_fused__to_copy_24)
        /*0020*/ 	.word	0x00000000


	//----- nvinfo : EIATTR_MIN_STACK_SIZE
	.align		4
.L_5:
        /*0024*/ 	.byte	0x04, 0x12
        /*0026*/ 	.short	(.L_7 - .L_6)
	.align		4
.L_6:
        /*0028*/ 	.word	index@(triton_poi_fused__to_copy_24)
        /*002c*/ 	.word	0x00000000
.L_7:


//--------------------- .nv.info.triton_poi_fused__to_copy_24 --------------------------
	.section	.nv.info.triton_poi_fused__to_copy_24,"",@"SHT_CUDA_INFO"
	.sectionflags	@""
	.align	4


	//----- nvinfo : EIATTR_CUDA_API_VERSION
	.align		4
        /*0000*/ 	.byte	0x04, 0x37
        /*0002*/ 	.short	(.L_9 - .L_8)
.L_8:
        /*0004*/ 	.word	0x0000007c


	//----- nvinfo : EIATTR_KPARAM_INFO
	.align		4
.L_9:
        /*0008*/ 	.byte	0x04, 0x17
        /*000a*/ 	.short	(.L_11 - .L_10)
.L_10:
        /*000c*/ 	.word	0x00000000
        /*0010*/ 	.short	0x0001
        /*0012*/ 	.short	0x0008
        /*0014*/ 	.byte	0x00, 0xf0, 0x11, 0x00


	//----- nvinfo : EIATTR_KPARAM_INFO
	.align		4
.L_11:
        /*0018*/ 	.byte	0x04, 0x17
        /*001a*/ 	.short	(.L_13 - .L_12)
.L_12:
        /*001c*/ 	.word	0x00000000
        /*0020*/ 	.short	0x0000
        /*0022*/ 	.short	0x0000
        /*0024*/ 	.byte	0x00, 0xf4, 0x21, 0x00


	//----- nvinfo : EIATTR_SPARSE_MMA_MASK
	.align		4
.L_13:
        /*0028*/ 	.byte	0x03, 0x50
        /*002a*/ 	.short	0x0000


	//----- nvinfo : EIATTR_MAXREG_COUNT
	.align		4
        /*002c*/ 	.byte	0x03, 0x1b
        /*002e*/ 	.short	0x00ff


	//----- nvinfo : EIATTR_EXIT_INSTR_OFFSETS
	.align		4
        /*0030*/ 	.byte	0x04, 0x1c
        /*0032*/ 	.short	(.L_15 - .L_14)


	//   ....[0]....
.L_14:
        /*0034*/ 	.word	0x000000f0


	//   ....[1]....
        /*0038*/ 	.word	0x00000120


	//----- nvinfo : EIATTR_REQNTID
	.align		4
.L_15:
        /*003c*/ 	.byte	0x04, 0x10
        /*003e*/ 	.short	(.L_17 - .L_16)
.L_16:
        /*0040*/ 	.word	0x00000020
        /*0044*/ 	.word	0x00000001
        /*0048*/ 	.word	0x00000001


	//----- nvinfo : EIATTR_CBANK_PARAM_SIZE
	.align		4
.L_17:
        /*004c*/ 	.byte	0x03, 0x19
        /*004e*/ 	.short	0x000c


	//----- nvinfo : EIATTR_PARAM_CBANK
	.align		4
        /*0050*/ 	.byte	0x04, 0x0a
        /*0052*/ 	.short	(.L_19 - .L_18)
	.align		4
.L_18:
        /*0054*/ 	.word	index@(.nv.constant0.triton_poi_fused__to_copy_24)
        /*0058*/ 	.short	0x0210
        /*005a*/ 	.short	0x000c


	//----- nvinfo : EIATTR_SW_WAR
	.align		4
.L_19:
        /*005c*/ 	.byte	0x04, 0x36
        /*005e*/ 	.short	(.L_21 - .L_20)
.L_20:
        /*0060*/ 	.word	0x00000008
.L_21:


//--------------------- .nv.callgraph             --------------------------
	.section	.nv.callgraph,"",@"SHT_CUDA_CALLGRAPH"
	.align	4
	.sectionentsize	8
	.align		4
        /*0000*/ 	.word	0x00000000
	.align		4
        /*0004*/ 	.word	0xffffffff
	.align		4
        /*0008*/ 	.word	0x00000000
	.align		4
        /*000c*/ 	.word	0xfffffffe
	.align		4
        /*0010*/ 	.word	0x00000000
	.align		4
        /*0014*/ 	.word	0xfffffffd
	.align		4
        /*0018*/ 	.word	0x00000000
	.align		4
        /*001c*/ 	.word	0xfffffffc


//--------------------- .text.triton_poi_fused__to_copy_24 --------------------------
	.section	.text.triton_poi_fused__to_copy_24,"ax",@progbits
	.align	128
        .global         triton_poi_fused__to_copy_24
        .type           triton_poi_fused__to_copy_24,@function
        .size           triton_poi_fused__to_copy_24,(.L_x_1 - triton_poi_fused__to_copy_24)
        .other          triton_poi_fused__to_copy_24,@"STO_CUDA_ENTRY STV_DEFAULT"
triton_poi_fused__to_copy_24:
.text.triton_poi_fused__to_copy_24:
[----:B------:R-:W0:Y:S02]  /*0000*/  LDC R1, c[0x0][0x28] ;  /* 0x00000a00ff017b82 */ /* 0x000e240000000800 */
[----:B------:R-:W1:Y:S01]  /*0010*/  S2R R6, SR_TID.X ;  /* 0x0000000000067919 */ /* 0x000e620000002100 */
[----:B------:R-:W2:Y:S01]  /*0020*/  LDC.64 R2, c[0x0][0x210] ;  /* 0x00008400ff027b82 */ /* 0x000ea20000000a00 */
[----:B------:R-:W3:Y:S01]  /*0030*/  S2R R5, SR_CTAID.X ;  /* 0x0000000000057919 */ /* 0x000ee20000002500 */
[C---:B-1----:R-:W-:Y:S02]  /*0040*/  LOP3.LUT R0, R6.reuse, 0x1, RZ, 0xc0, !PT ;  /* 0x0000000106007812 */ /* 0x042fe400078ec0ff */
[----:B------:R-:W-:-:S03]  /*0050*/  LOP3.LUT P0, RZ, R6, 0x1e, RZ, 0xc0, !PT ;  /* 0x0000001e06ff7812 */ /* 0x000fc6000780c0ff */
[----:B---3--:R-:W-:-:S04]  /*0060*/  IMAD R5, R5, 0x2, R0 ;  /* 0x0000000205057824 */ /* 0x008fc800078e0200 */
[C---:B--2---:R-:W-:Y:S01]  /*0070*/  IMAD.WIDE R2, R5.reuse, 0x8, R2 ;  /* 0x0000000805027825 */ /* 0x044fe200078e0202 */
[----:B------:R-:W-:Y:S02]  /*0080*/  I2FP.F32.S32 R0, R5 ;  /* 0x0000000500007245 */ /* 0x000fe40000201400 */
[----:B------:R-:W-:-:S03]  /*0090*/  ISETP.LT.AND P0, PT, R5, 0x2, !P0 ;  /* 0x000000020500780c */ /* 0x000fc60004701270 */
[----:B------:R-:W-:-:S04]  /*00a0*/  FADD R0, R0, 0.5 ;  /* 0x3f00000000007421 */ /* 0x000fc80000000000 */
[----:B------:R-:W-:-:S05]  /*00b0*/  FADD R0, R0, -0.5 ;  /* 0xbf00000000007421 */ /* 0x000fca0000000000 */
[----:B------:R-:W-:-:S04]  /*00c0*/  FMNMX R0, RZ, R0, !PT ;  /* 0x00000000ff007209 */ /* 0x000fc80007800000 */
[----:B------:R-:W1:Y:S02]  /*00d0*/  F2I.TRUNC.NTZ R4, R0 ;  /* 0x0000000000047305 */ /* 0x000e64000020f100 */
[----:B-1----:R-:W-:Y:S01]  /*00e0*/  SHF.R.S32.HI R5, RZ, 0x1f, R4 ;  /* 0x0000001fff057819 */ /* 0x002fe20000011404 */
[----:B------:R-:W-:Y:S06]  /*00f0*/  @!P0 EXIT ;  /* 0x000000000000894d */ /* 0x000fec0003800000 */
[----:B------:R-:W-:Y:S02]  /*0100*/  ULDC.64 UR4, c[0x0][0x208] ;  /* 0x0000820000047ab9 */ /* 0x000fe40000000a00 */
[----:B------:R-:W-:Y:S01]  /*0110*/  STG.E.64 desc[UR4][R2.64], R4 ;  /* 0x0000000402007986 */ /* 0x000fe2000c101b04 */
[----:B------:R-:W-:Y:S05]  /*0120*/  EXIT ;  /* 0x000000000000794d */ /* 0x000fea0003800000 */
.L_x_0:
[----:B------:R-:W-:-:S00]  /*0130*/  BRA `(.L_x_0) ;  /* 0xfffffffc00fc7947 */ /* 0x000fc0000383ffff */
[----:B------:R-:W-:-:S00]  /*0140*/  NOP ;  /* 0x0000000000007918 */ /* 0x000fc00000000000 */
        /* <DEDUP_REMOVED lines=11> */
.L_x_1:


//--------------------- .nv.constant0.triton_poi_fused__to_copy_24 --------------------------
	.section	.nv.constant0.triton_poi_fused__to_copy_24,"a",@progbits
	.sectionflags	@""
	.align	4
.nv.constant0.triton_poi_fused__to_copy_24:
	.zero		540
